//
// Generated by NVIDIA NVVM Compiler
//
// Compiler Build ID: CL-36424714
// Cuda compilation tools, release 13.0, V13.0.88
// Based on NVVM 20.0.0
//

.version 9.0
.target sm_100
.address_size 64

	// .globl	addOne

.visible .entry addOne(
	.param .u64 .ptr .align 1 addOne_param_0,
	.param .u32 addOne_param_1,
	.param .u64 .ptr .align 1 addOne_param_2
)
{
	.reg .pred 	%p<2>;
	.reg .b32 	%r<15>;
	.reg .b32 	%f<3>;
	.reg .b64 	%rd<8>;

	ld.param.u64 	%rd1, [addOne_param_0];
	ld.param.u32 	%r2, [addOne_param_1];
	ld.param.u64 	%rd2, [addOne_param_2];
	mov.u32 	%r3, %ctaid.x;
	mov.u32 	%r4, %ctaid.y;
	mov.u32 	%r5, %nctaid.x;
	mad.lo.s32 	%r6, %r4, %r5, %r3;
	mov.u32 	%r7, %ntid.x;
	mov.u32 	%r8, %ntid.y;
	mov.u32 	%r9, %ntid.z;
	mov.u32 	%r10, %tid.z;
	mov.u32 	%r11, %tid.y;
	mov.u32 	%r12, %tid.x;
	mad.lo.s32 	%r13, %r6, %r9, %r10;
	mad.lo.s32 	%r14, %r13, %r8, %r11;
	mad.lo.s32 	%r1, %r14, %r7, %r12;
	setp.ge.s32 	%p1, %r1, %r2;
	@%p1 bra 	$L__BB0_2;
	cvta.to.global.u64 	%rd3, %rd1;
	cvta.to.global.u64 	%rd4, %rd2;
	mul.wide.s32 	%rd5, %r1, 4;
	add.s64 	%rd6, %rd3, %rd5;
	ld.global.f32 	%f1, [%rd6];
	add.f32 	%f2, %f1, 0f3F800000;
	add.s64 	%rd7, %rd4, %rd5;
	st.global.f32 	[%rd7], %f2;
$L__BB0_2:
	ret;

}


// ===== COMPILED SASS (sm_100) =====

	.target	sm_100

	.elftype	@"ET_EXEC"


//--------------------- .note.nv.tkinfo           --------------------------
	.section	.note.nv.tkinfo,"",@"SHT_NOTE"
	.sectionflags	@"SHF_NOTE_NV_TKINFO"
	.tkinfo
        /*0018*/ 	.word	0x00000002
        /*0030*/ 	.string	""
        /*0030*/ 	.string	"ptxas"
        /*0030*/ 	.string	"Cuda compilation tools, release 13.0, V13.0.88"
        /*0030*/ 	.string	"Build cuda_13.0.r13.0/compiler.36424714_0"
        /*0030*/ 	.string	"-arch sm_100 -m 64 "



//--------------------- .note.nv.cuinfo           --------------------------
	.section	.note.nv.cuinfo,"",@"SHT_NOTE"
	.sectionflags	@"SHF_NOTE_NV_CUINFO"
        /*0018*/ 	.short	0x0002
        /*001a*/ 	.short	0x0064
        /*001c*/ 	.short	0x0082
	.zero		2


//--------------------- .nv.info                  --------------------------
	.section	.nv.info,"",@"SHT_CUDA_INFO"
	.align	4


	//----- nvinfo : EIATTR_REGCOUNT
	.align		4
        /*0000*/ 	.byte	0x04, 0x2f
        /*0002*/ 	.short	(.L_1 - .L_0)
	.align		4
.L_0:
        /*0004*/ 	.word	index@(addOne)
        /*0008*/ 	.word	0x0000000a


	//----- nvinfo : EIATTR_FRAME_SIZE
	.align		4
.L_1:
        /*000c*/ 	.byte	0x04, 0x11
        /*000e*/ 	.short	(.L_3 - .L_2)
	.align		4
.L_2:
        /*0010*/ 	.word	index@(addOne)
        /*0014*/ 	.word	0x00000000


	//----- nvinfo : EIATTR_MIN_STACK_SIZE
	.align		4
.L_3:
        /*0018*/ 	.byte	0x04, 0x12
        /*001a*/ 	.short	(.L_5 - .L_4)
	.align		4
.L_4:
        /*001c*/ 	.word	index@(addOne)
        /*0020*/ 	.word	0x00000000
.L_5:


//--------------------- .nv.compat                --------------------------
	.section	.nv.compat,"",@"SHT_CUDA_COMPAT_INFO"
	.align	4
        /*0000*/ 	.byte	0x02, 0x09, 0x00, 0x00, 0x02, 0x02, 0x01, 0x00, 0x02, 0x05, 0x05, 0x00, 0x03, 0x07, 0x01, 0x01
        /*0010*/ 	.byte	0x02, 0x03, 0x00, 0x00, 0x02, 0x06, 0x01, 0x00, 0x04, 0x0b, 0x08, 0x00, 0x09, 0x00, 0x00, 0x00
        /*0020*/ 	.byte	0x00, 0x00, 0x00, 0x00


//--------------------- .nv.info.addOne           --------------------------
	.section	.nv.info.addOne,"",@"SHT_CUDA_INFO"
	.sectionflags	@""
	.align	4


	//----- nvinfo : EIATTR_CUDA_API_VERSION
	.align		4
        /*0000*/ 	.byte	0x04, 0x37
        /*0002*/ 	.short	(.L_7 - .L_6)
.L_6:
        /*0004*/ 	.word	0x00000082


	//----- nvinfo : EIATTR_KPARAM_INFO
	.align		4
.L_7:
        /*0008*/ 	.byte	0x04, 0x17
        /*000a*/ 	.short	(.L_9 - .L_8)
.L_8:
        /*000c*/ 	.word	0x00000000
        /*0010*/ 	.short	0x0002
        /*0012*/ 	.short	0x0010
        /*0014*/ 	.byte	0x00, 0xf5, 0x21, 0x00


	//----- nvinfo : EIATTR_KPARAM_INFO
	.align		4
.L_9:
        /*0018*/ 	.byte	0x04, 0x17
        /*001a*/ 	.short	(.L_11 - .L_10)
.L_10:
        /*001c*/ 	.word	0x00000000
        /*0020*/ 	.short	0x0001
        /*0022*/ 	.short	0x0008
        /*0024*/ 	.byte	0x00, 0xf0, 0x11, 0x00


	//----- nvinfo : EIATTR_KPARAM_INFO
	.align		4
.L_11:
        /*0028*/ 	.byte	0x04, 0x17
        /*002a*/ 	.short	(.L_13 - .L_12)
.L_12:
        /*002c*/ 	.word	0x00000000
        /*0030*/ 	.short	0x0000
        /*0032*/ 	.short	0x0000
        /*0034*/ 	.byte	0x00, 0xf5, 0x21, 0x00


	//----- nvinfo : EIATTR_SPARSE_MMA_MASK
	.align		4
.L_13:
        /*0038*/ 	.byte	0x03, 0x50
        /*003a*/ 	.short	0x0000


	//----- nvinfo : EIATTR_MAXREG_COUNT
	.align		4
        /*003c*/ 	.byte	0x03, 0x1b
        /*003e*/ 	.short	0x00ff


	//----- nvinfo : EIATTR_MERCURY_ISA_VERSION
	.align		4
        /*0040*/ 	.byte	0x03, 0x5f
        /*0042*/ 	.short	0x0101


	//----- nvinfo : EIATTR_VRC_CTA_INIT_COUNT
	.align		4
        /*0044*/ 	.byte	0x02, 0x4a
	.zero		1
	.zero		1


	//----- nvinfo : EIATTR_EXIT_INSTR_OFFSETS
	.align		4
        /*0048*/ 	.byte	0x04, 0x1c
        /*004a*/ 	.short	(.L_15 - .L_14)


	//   ....[0]....
.L_14:
        /*004c*/ 	.word	0x00000100


	//   ....[1]....
        /*0050*/ 	.word	0x00000190


	//----- nvinfo : EIATTR_CBANK_PARAM_SIZE
	.align		4
.L_15:
        /*0054*/ 	.byte	0x03, 0x19
        /*0056*/ 	.short	0x0018


	//----- nvinfo : EIATTR_PARAM_CBANK
	.align		4
        /*0058*/ 	.byte	0x04, 0x0a
        /*005a*/ 	.short	(.L_17 - .L_16)
	.align		4
.L_16:
        /*005c*/ 	.word	index@(.nv.constant0.addOne)
        /*0060*/ 	.short	0x0380
        /*0062*/ 	.short	0x0018


	//----- nvinfo : EIATTR_SW_WAR
	.align		4
.L_17:
        /*0064*/ 	.byte	0x04, 0x36
        /*0066*/ 	.short	(.L_19 - .L_18)
.L_18:
        /*0068*/ 	.word	0x00000008
.L_19:


//--------------------- .nv.callgraph             --------------------------
	.section	.nv.callgraph,"",@"SHT_CUDA_CALLGRAPH"
	.align	4
	.sectionentsize	8
	.align		4
        /*0000*/ 	.word	0x00000000
	.align		4
        /*0004*/ 	.word	0xffffffff
	.align		4
        /*0008*/ 	.word	0x00000000
	.align		4
        /*000c*/ 	.word	0xfffffffe
	.align		4
        /*0010*/ 	.word	0x00000000
	.align		4
        /*0014*/ 	.word	0xfffffffd
	.align		4
        /*0018*/ 	.word	0x00000000
	.align		4
        /*001c*/ 	.word	0xfffffffc


//--------------------- .text.addOne              --------------------------
	.section	.text.addOne,"ax",@progbits
	.align	128
        .global         addOne
        .type           addOne,@function
        .size           addOne,(.L_x_1 - addOne)
        .other          addOne,@"STO_CUDA_ENTRY STV_DEFAULT"
addOne:
.text.addOne:
[----:B------:R-:W-:Y:S01]  /*0000*/  LDC R1, c[0x0][0x37c] ;  /* 0x0000df00ff017b82 */ /* 0x000fe20000000800 */
[----:B------:R-:W0:Y:S07]  /*0010*/  S2R R3, SR_TID.Z ;  /* 0x0000000000037919 */ /* 0x000e2e0000002300 */
[----:B------:R-:W-:Y:S01]  /*0020*/  S2UR UR4, SR_CTAID.X ;  /* 0x00000000000479c3 */ /* 0x000fe20000002500 */
[----:B------:R-:W1:Y:S01]  /*0030*/  LDCU UR6, c[0x0][0x370] ;  /* 0x00006e00ff0677ac */ /* 0x000e620008000800 */
[----:B------:R-:W2:Y:S01]  /*0040*/  S2R R5, SR_TID.Y ;  /* 0x0000000000057919 */ /* 0x000ea20000002200 */
[----:B------:R-:W3:Y:S01]  /*0050*/  LDCU UR7, c[0x0][0x360] ;  /* 0x00006c00ff0777ac */ /* 0x000ee20008000800 */
[----:B------:R-:W3:Y:S04]  /*0060*/  S2R R7, SR_TID.X ;  /* 0x0000000000077919 */ /* 0x000ee80000002100 */
[----:B------:R-:W1:Y:S01]  /*0070*/  S2UR UR5, SR_CTAID.Y ;  /* 0x00000000000579c3 */ /* 0x000e620000002600 */
[----:B------:R-:W2:Y:S07]  /*0080*/  LDCU UR8, c[0x0][0x364] ;  /* 0x00006c80ff0877ac */ /* 0x000eae0008000800 */
[----:B------:R-:W0:Y:S01]  /*0090*/  LDC R0, c[0x0][0x368] ;  /* 0x0000da00ff007b82 */ /* 0x000e220000000800 */
[----:B-1----:R-:W-:Y:S01]  /*00a0*/  UIMAD UR4, UR5, UR6, UR4 ;  /* 0x00000006050472a4 */ /* 0x002fe2000f8e0204 */
[----:B------:R-:W1:Y:S05]  /*00b0*/  LDCU UR5, c[0x0][0x388] ;  /* 0x00007100ff0577ac */ /* 0x000e6a0008000800 */
[----:B0-----:R-:W-:-:S04]  /*00c0*/  IMAD R0, R0, UR4, R3 ;  /* 0x0000000400007c24 */ /* 0x001fc8000f8e0203 */
[----:B--2---:R-:W-:-:S04]  /*00d0*/  IMAD R0, R0, UR8, R5 ;  /* 0x0000000800007c24 */ /* 0x004fc8000f8e0205 */
[----:B---3--:R-:W-:-:S05]  /*00e0*/  IMAD R7, R0, UR7, R7 ;  /* 0x0000000700077c24 */ /* 0x008fca000f8e0207 */
[----:B-1----:R-:W-:-:S13]  /*00f0*/  ISETP.GE.AND P0, PT, R7, UR5, PT ;  /* 0x0000000507007c0c */ /* 0x002fda000bf06270 */
[----:B------:R-:W-:Y:S05]  /*0100*/  @P0 EXIT ;  /* 0x000000000000094d */ /* 0x000fea0003800000 */
[----:B------:R-:W0:Y:S01]  /*0110*/  LDC.64 R2, c[0x0][0x380] ;  /* 0x0000e000ff027b82 */ /* 0x000e220000000a00 */
[----:B------:R-:W1:Y:S07]  /*0120*/  LDCU.64 UR4, c[0x0][0x358] ;  /* 0x00006b00ff0477ac */ /* 0x000e6e0008000a00 */
[----:B------:R-:W2:Y:S01]  /*0130*/  LDC.64 R4, c[0x0][0x390] ;  /* 0x0000e400ff047b82 */ /* 0x000ea20000000a00 */
[----:B0-----:R-:W-:-:S06]  /*0140*/  IMAD.WIDE R2, R7, 0x4, R2 ;  /* 0x0000000407027825 */ /* 0x001fcc00078e0202 */
[----:B-1----:R-:W3:Y:S01]  /*0150*/  LDG.E R2, desc[UR4][R2.64] ;  /* 0x0000000402027981 */ /* 0x002ee2000c1e1900 */
[----:B--2---:R-:W-:-:S04]  /*0160*/  IMAD.WIDE R4, R7, 0x4, R4 ;  /* 0x0000000407047825 */ /* 0x004fc800078e0204 */
[----:B---3--:R-:W-:-:S05]  /*0170*/  FADD R7, R2, 1 ;  /* 0x3f80000002077421 */ /* 0x008fca0000000000 */
[----:B------:R-:W-:Y:S01]  /*0180*/  STG.E desc[UR4][R4.64], R7 ;  /* 0x0000000704007986 */ /* 0x000fe2000c101904 */
[----:B------:R-:W-:Y:S05]  /*0190*/  EXIT ;  /* 0x000000000000794d */ /* 0x000fea0003800000 */
.L_x_0:
[----:B------:R-:W-:-:S00]  /*01a0*/  BRA `(.L_x_0) ;  /* 0xfffffffc00fc7947 */ /* 0x000fc0000383ffff */
[----:B------:R-:W-:-:S00]  /*01b0*/  NOP ;  /* 0x0000000000007918 */ /* 0x000fc00000000000 */
        /* <DEDUP_REMOVED lines=12> */
.L_x_1:


//--------------------- .nv.shared.reserved.0     --------------------------
	.section	.nv.shared.reserved.0,"aw",@nobits
	.weak		__nv_reservedSMEM_offset_0_alias
	.size		__nv_reservedSMEM_offset_0_alias, 0, 64
	.other		__nv_reservedSMEM_offset_0_alias,@"STO_CUDA_RESERVED_SHARED STV_DEFAULT"
__nv_reservedSMEM_offset_0_alias:
	.zero		0
	.zero		64


//--------------------- .nv.constant0.addOne      --------------------------
	.section	.nv.constant0.addOne,"a",@progbits
	.sectionflags	@""
	.align	4
.nv.constant0.addOne:
	.zero		920


//--------------------- SYMBOLS --------------------------

	.type		.nv.reservedSmem.offset0,@object
	.size		.nv.reservedSmem.offset0,0x4
